//
// Generated by NVIDIA NVVM Compiler
//
// Compiler Build ID: CL-36424714
// Cuda compilation tools, release 13.0, V13.0.88
// Based on NVVM 20.0.0
//

.version 9.0
.target sm_100
.address_size 64

	// .globl	_Z9schedulerPiS_S_iS_S_S_iS_S_iiii

.visible .entry _Z9schedulerPiS_S_iS_S_S_iS_S_iiii(
	.param .u64 .ptr .align 1 _Z9schedulerPiS_S_iS_S_S_iS_S_iiii_param_0,
	.param .u64 .ptr .align 1 _Z9schedulerPiS_S_iS_S_S_iS_S_iiii_param_1,
	.param .u64 .ptr .align 1 _Z9schedulerPiS_S_iS_S_S_iS_S_iiii_param_2,
	.param .u32 _Z9schedulerPiS_S_iS_S_S_iS_S_iiii_param_3,
	.param .u64 .ptr .align 1 _Z9schedulerPiS_S_iS_S_S_iS_S_iiii_param_4,
	.param .u64 .ptr .align 1 _Z9schedulerPiS_S_iS_S_S_iS_S_iiii_param_5,
	.param .u64 .ptr .align 1 _Z9schedulerPiS_S_iS_S_S_iS_S_iiii_param_6,
	.param .u32 _Z9schedulerPiS_S_iS_S_S_iS_S_iiii_param_7,
	.param .u64 .ptr .align 1 _Z9schedulerPiS_S_iS_S_S_iS_S_iiii_param_8,
	.param .u64 .ptr .align 1 _Z9schedulerPiS_S_iS_S_S_iS_S_iiii_param_9,
	.param .u32 _Z9schedulerPiS_S_iS_S_S_iS_S_iiii_param_10,
	.param .u32 _Z9schedulerPiS_S_iS_S_S_iS_S_iiii_param_11,
	.param .u32 _Z9schedulerPiS_S_iS_S_S_iS_S_iiii_param_12,
	.param .u32 _Z9schedulerPiS_S_iS_S_S_iS_S_iiii_param_13
)
{
	.reg .pred 	%p<4>;
	.reg .b32 	%r<18>;
	.reg .b64 	%rd<31>;

	ld.param.u64 	%rd2, [_Z9schedulerPiS_S_iS_S_S_iS_S_iiii_param_0];
	ld.param.u64 	%rd3, [_Z9schedulerPiS_S_iS_S_S_iS_S_iiii_param_1];
	ld.param.u64 	%rd4, [_Z9schedulerPiS_S_iS_S_S_iS_S_iiii_param_2];
	ld.param.u32 	%r4, [_Z9schedulerPiS_S_iS_S_S_iS_S_iiii_param_3];
	ld.param.u64 	%rd5, [_Z9schedulerPiS_S_iS_S_S_iS_S_iiii_param_4];
	ld.param.u64 	%rd6, [_Z9schedulerPiS_S_iS_S_S_iS_S_iiii_param_5];
	ld.param.u64 	%rd7, [_Z9schedulerPiS_S_iS_S_S_iS_S_iiii_param_6];
	ld.param.u32 	%r5, [_Z9schedulerPiS_S_iS_S_S_iS_S_iiii_param_7];
	ld.param.u64 	%rd8, [_Z9schedulerPiS_S_iS_S_S_iS_S_iiii_param_8];
	ld.param.u64 	%rd9, [_Z9schedulerPiS_S_iS_S_S_iS_S_iiii_param_9];
	ld.param.u32 	%r6, [_Z9schedulerPiS_S_iS_S_S_iS_S_iiii_param_11];
	cvta.to.global.u64 	%rd1, %rd8;
	cvta.to.global.u64 	%rd10, %rd9;
	mov.u32 	%r1, %ctaid.x;
	mul.wide.u32 	%rd11, %r1, 4;
	add.s64 	%rd12, %rd10, %rd11;
	ld.global.u32 	%r7, [%rd12];
	setp.ne.s32 	%p1, %r7, 0;
	@%p1 bra 	$L__BB0_3;
	mov.u32 	%r13, %tid.x;
	add.s64 	%rd23, %rd1, %rd11;
	ld.global.u32 	%r14, [%rd23];
	mad.lo.s32 	%r2, %r14, %r6, %r13;
	setp.ge.s32 	%p3, %r2, %r4;
	@%p3 bra 	$L__BB0_5;
	cvta.to.global.u64 	%rd24, %rd2;
	mul.wide.s32 	%rd25, %r2, 4;
	add.s64 	%rd26, %rd24, %rd25;
	ld.global.u32 	%r15, [%rd26];
	cvta.to.global.u64 	%rd27, %rd3;
	add.s64 	%rd28, %rd27, %rd25;
	ld.global.u32 	%r16, [%rd28];
	add.s32 	%r17, %r16, %r15;
	cvta.to.global.u64 	%rd29, %rd4;
	add.s64 	%rd30, %rd29, %rd25;
	st.global.u32 	[%rd30], %r17;
	bra.uni 	$L__BB0_5;
$L__BB0_3:
	mov.u32 	%r8, %tid.x;
	add.s64 	%rd14, %rd1, %rd11;
	ld.global.u32 	%r9, [%rd14];
	mad.lo.s32 	%r3, %r9, %r6, %r8;
	setp.ge.s32 	%p2, %r3, %r5;
	@%p2 bra 	$L__BB0_5;
	cvta.to.global.u64 	%rd15, %rd5;
	mul.wide.s32 	%rd16, %r3, 4;
	add.s64 	%rd17, %rd15, %rd16;
	ld.global.u32 	%r10, [%rd17];
	cvta.to.global.u64 	%rd18, %rd6;
	add.s64 	%rd19, %rd18, %rd16;
	ld.global.u32 	%r11, [%rd19];
	add.s32 	%r12, %r11, %r10;
	cvta.to.global.u64 	%rd20, %rd7;
	add.s64 	%rd21, %rd20, %rd16;
	st.global.u32 	[%rd21], %r12;
$L__BB0_5:
	ret;

}


// ===== COMPILED SASS (sm_100) =====

	.target	sm_100

	.elftype	@"ET_EXEC"


//--------------------- .note.nv.tkinfo           --------------------------
	.section	.note.nv.tkinfo,"",@"SHT_NOTE"
	.sectionflags	@"SHF_NOTE_NV_TKINFO"
	.tkinfo
        /*0018*/ 	.word	0x00000002
        /*0030*/ 	.string	""
        /*0030*/ 	.string	"ptxas"
        /*0030*/ 	.string	"Cuda compilation tools, release 13.0, V13.0.88"
        /*0030*/ 	.string	"Build cuda_13.0.r13.0/compiler.36424714_0"
        /*0030*/ 	.string	"-arch sm_100 -m 64 "



//--------------------- .note.nv.cuinfo           --------------------------
	.section	.note.nv.cuinfo,"",@"SHT_NOTE"
	.sectionflags	@"SHF_NOTE_NV_CUINFO"
        /*0018*/ 	.short	0x0002
        /*001a*/ 	.short	0x0064
        /*001c*/ 	.short	0x0082
	.zero		2


//--------------------- .nv.info                  --------------------------
	.section	.nv.info,"",@"SHT_CUDA_INFO"
	.align	4


	//----- nvinfo : EIATTR_REGCOUNT
	.align		4
        /*0000*/ 	.byte	0x04, 0x2f
        /*0002*/ 	.short	(.L_1 - .L_0)
	.align		4
.L_0:
        /*0004*/ 	.word	index@(_Z9schedulerPiS_S_iS_S_S_iS_S_iiii)
        /*0008*/ 	.word	0x0000000c


	//----- nvinfo : EIATTR_FRAME_SIZE
	.align		4
.L_1:
        /*000c*/ 	.byte	0x04, 0x11
        /*000e*/ 	.short	(.L_3 - .L_2)
	.align		4
.L_2:
        /*0010*/ 	.word	index@(_Z9schedulerPiS_S_iS_S_S_iS_S_iiii)
        /*0014*/ 	.word	0x00000000


	//----- nvinfo : EIATTR_MIN_STACK_SIZE
	.align		4
.L_3:
        /*0018*/ 	.byte	0x04, 0x12
        /*001a*/ 	.short	(.L_5 - .L_4)
	.align		4
.L_4:
        /*001c*/ 	.word	index@(_Z9schedulerPiS_S_iS_S_S_iS_S_iiii)
        /*0020*/ 	.word	0x00000000
.L_5:


//--------------------- .nv.compat                --------------------------
	.section	.nv.compat,"",@"SHT_CUDA_COMPAT_INFO"
	.align	4
        /*0000*/ 	.byte	0x02, 0x09, 0x00, 0x00, 0x02, 0x02, 0x01, 0x00, 0x02, 0x05, 0x05, 0x00, 0x03, 0x07, 0x01, 0x01
        /*0010*/ 	.byte	0x02, 0x03, 0x00, 0x00, 0x02, 0x06, 0x01, 0x00, 0x04, 0x0b, 0x08, 0x00, 0x09, 0x00, 0x00, 0x00
        /*0020*/ 	.byte	0x00, 0x00, 0x00, 0x00


//--------------------- .nv.info._Z9schedulerPiS_S_iS_S_S_iS_S_iiii --------------------------
	.section	.nv.info._Z9schedulerPiS_S_iS_S_S_iS_S_iiii,"",@"SHT_CUDA_INFO"
	.sectionflags	@""
	.align	4


	//----- nvinfo : EIATTR_CUDA_API_VERSION
	.align		4
        /*0000*/ 	.byte	0x04, 0x37
        /*0002*/ 	.short	(.L_7 - .L_6)
.L_6:
        /*0004*/ 	.word	0x00000082


	//----- nvinfo : EIATTR_KPARAM_INFO
	.align		4
.L_7:
        /*0008*/ 	.byte	0x04, 0x17
        /*000a*/ 	.short	(.L_9 - .L_8)
.L_8:
        /*000c*/ 	.word	0x00000000
        /*0010*/ 	.short	0x000d
        /*0012*/ 	.short	0x005c
        /*0014*/ 	.byte	0x00, 0xf0, 0x11, 0x00


	//----- nvinfo : EIATTR_KPARAM_INFO
	.align		4
.L_9:
        /*0018*/ 	.byte	0x04, 0x17
        /*001a*/ 	.short	(.L_11 - .L_10)
.L_10:
        /*001c*/ 	.word	0x00000000
        /*0020*/ 	.short	0x000c
        /*0022*/ 	.short	0x0058
        /*0024*/ 	.byte	0x00, 0xf0, 0x11, 0x00


	//----- nvinfo : EIATTR_KPARAM_INFO
	.align		4
.L_11:
        /*0028*/ 	.byte	0x04, 0x17
        /*002a*/ 	.short	(.L_13 - .L_12)
.L_12:
        /*002c*/ 	.word	0x00000000
        /*0030*/ 	.short	0x000b
        /*0032*/ 	.short	0x0054
        /*0034*/ 	.byte	0x00, 0xf0, 0x11, 0x00


	//----- nvinfo : EIATTR_KPARAM_INFO
	.align		4
.L_13:
        /*0038*/ 	.byte	0x04, 0x17
        /*003a*/ 	.short	(.L_15 - .L_14)
.L_14:
        /*003c*/ 	.word	0x00000000
        /*0040*/ 	.short	0x000a
        /*0042*/ 	.short	0x0050
        /*0044*/ 	.byte	0x00, 0xf0, 0x11, 0x00


	//----- nvinfo : EIATTR_KPARAM_INFO
	.align		4
.L_15:
        /*0048*/ 	.byte	0x04, 0x17
        /*004a*/ 	.short	(.L_17 - .L_16)
.L_16:
        /*004c*/ 	.word	0x00000000
        /*0050*/ 	.short	0x0009
        /*0052*/ 	.short	0x0048
        /*0054*/ 	.byte	0x00, 0xf5, 0x21, 0x00


	//----- nvinfo : EIATTR_KPARAM_INFO
	.align		4
.L_17:
        /*0058*/ 	.byte	0x04, 0x17
        /*005a*/ 	.short	(.L_19 - .L_18)
.L_18:
        /*005c*/ 	.word	0x00000000
        /*0060*/ 	.short	0x0008
        /*0062*/ 	.short	0x0040
        /*0064*/ 	.byte	0x00, 0xf5, 0x21, 0x00


	//----- nvinfo : EIATTR_KPARAM_INFO
	.align		4
.L_19:
        /*0068*/ 	.byte	0x04, 0x17
        /*006a*/ 	.short	(.L_21 - .L_20)
.L_20:
        /*006c*/ 	.word	0x00000000
        /*0070*/ 	.short	0x0007
        /*0072*/ 	.short	0x0038
        /*0074*/ 	.byte	0x00, 0xf0, 0x11, 0x00


	//----- nvinfo : EIATTR_KPARAM_INFO
	.align		4
.L_21:
        /*0078*/ 	.byte	0x04, 0x17
        /*007a*/ 	.short	(.L_23 - .L_22)
.L_22:
        /*007c*/ 	.word	0x00000000
        /*0080*/ 	.short	0x0006
        /*0082*/ 	.short	0x0030
        /*0084*/ 	.byte	0x00, 0xf5, 0x21, 0x00


	//----- nvinfo : EIATTR_KPARAM_INFO
	.align		4
.L_23:
        /*0088*/ 	.byte	0x04, 0x17
        /*008a*/ 	.short	(.L_25 - .L_24)
.L_24:
        /*008c*/ 	.word	0x00000000
        /*0090*/ 	.short	0x0005
        /*0092*/ 	.short	0x0028
        /*0094*/ 	.byte	0x00, 0xf5, 0x21, 0x00


	//----- nvinfo : EIATTR_KPARAM_INFO
	.align		4
.L_25:
        /*0098*/ 	.byte	0x04, 0x17
        /*009a*/ 	.short	(.L_27 - .L_26)
.L_26:
        /*009c*/ 	.word	0x00000000
        /*00a0*/ 	.short	0x0004
        /*00a2*/ 	.short	0x0020
        /*00a4*/ 	.byte	0x00, 0xf5, 0x21, 0x00


	//----- nvinfo : EIATTR_KPARAM_INFO
	.align		4
.L_27:
        /*00a8*/ 	.byte	0x04, 0x17
        /*00aa*/ 	.short	(.L_29 - .L_28)
.L_28:
        /*00ac*/ 	.word	0x00000000
        /*00b0*/ 	.short	0x0003
        /*00b2*/ 	.short	0x0018
        /*00b4*/ 	.byte	0x00, 0xf0, 0x11, 0x00


	//----- nvinfo : EIATTR_KPARAM_INFO
	.align		4
.L_29:
        /*00b8*/ 	.byte	0x04, 0x17
        /*00ba*/ 	.short	(.L_31 - .L_30)
.L_30:
        /*00bc*/ 	.word	0x00000000
        /*00c0*/ 	.short	0x0002
        /*00c2*/ 	.short	0x0010
        /*00c4*/ 	.byte	0x00, 0xf5, 0x21, 0x00


	//----- nvinfo : EIATTR_KPARAM_INFO
	.align		4
.L_31:
        /*00c8*/ 	.byte	0x04, 0x17
        /*00ca*/ 	.short	(.L_33 - .L_32)
.L_32:
        /*00cc*/ 	.word	0x00000000
        /*00d0*/ 	.short	0x0001
        /*00d2*/ 	.short	0x0008
        /*00d4*/ 	.byte	0x00, 0xf5, 0x21, 0x00


	//----- nvinfo : EIATTR_KPARAM_INFO
	.align		4
.L_33:
        /*00d8*/ 	.byte	0x04, 0x17
        /*00da*/ 	.short	(.L_35 - .L_34)
.L_34:
        /*00dc*/ 	.word	0x00000000
        /*00e0*/ 	.short	0x0000
        /*00e2*/ 	.short	0x0000
        /*00e4*/ 	.byte	0x00, 0xf5, 0x21, 0x00


	//----- nvinfo : EIATTR_SPARSE_MMA_MASK
	.align		4
.L_35:
        /*00e8*/ 	.byte	0x03, 0x50
        /*00ea*/ 	.short	0x0000


	//----- nvinfo : EIATTR_MAXREG_COUNT
	.align		4
        /*00ec*/ 	.byte	0x03, 0x1b
        /*00ee*/ 	.short	0x00ff


	//----- nvinfo : EIATTR_MERCURY_ISA_VERSION
	.align		4
        /*00f0*/ 	.byte	0x03, 0x5f
        /*00f2*/ 	.short	0x0101


	//----- nvinfo : EIATTR_VRC_CTA_INIT_COUNT
	.align		4
        /*00f4*/ 	.byte	0x02, 0x4a
	.zero		1
	.zero		1


	//----- nvinfo : EIATTR_EXIT_INSTR_OFFSETS
	.align		4
        /*00f8*/ 	.byte	0x04, 0x1c
        /*00fa*/ 	.short	(.L_37 - .L_36)


	//   ....[0]....
.L_36:
        /*00fc*/ 	.word	0x00000100


	//   ....[1]....
        /*0100*/ 	.word	0x000001b0


	//   ....[2]....
        /*0104*/ 	.word	0x00000240


	//   ....[3]....
        /*0108*/ 	.word	0x000002f0


	//----- nvinfo : EIATTR_CBANK_PARAM_SIZE
	.align		4
.L_37:
        /*010c*/ 	.byte	0x03, 0x19
        /*010e*/ 	.short	0x0060


	//----- nvinfo : EIATTR_PARAM_CBANK
	.align		4
        /*0110*/ 	.byte	0x04, 0x0a
        /*0112*/ 	.short	(.L_39 - .L_38)
	.align		4
.L_38:
        /*0114*/ 	.word	index@(.nv.constant0._Z9schedulerPiS_S_iS_S_S_iS_S_iiii)
        /*0118*/ 	.short	0x0380
        /*011a*/ 	.short	0x0060


	//----- nvinfo : EIATTR_SW_WAR
	.align		4
.L_39:
        /*011c*/ 	.byte	0x04, 0x36
        /*011e*/ 	.short	(.L_41 - .L_40)
.L_40:
        /*0120*/ 	.word	0x00000008
.L_41:


//--------------------- .nv.callgraph             --------------------------
	.section	.nv.callgraph,"",@"SHT_CUDA_CALLGRAPH"
	.align	4
	.sectionentsize	8
	.align		4
        /*0000*/ 	.word	0x00000000
	.align		4
        /*0004*/ 	.word	0xffffffff
	.align		4
        /*0008*/ 	.word	0x00000000
	.align		4
        /*000c*/ 	.word	0xfffffffe
	.align		4
        /*0010*/ 	.word	0x00000000
	.align		4
        /*0014*/ 	.word	0xfffffffd
	.align		4
        /*0018*/ 	.word	0x00000000
	.align		4
        /*001c*/ 	.word	0xfffffffc


//--------------------- .text._Z9schedulerPiS_S_iS_S_S_iS_S_iiii --------------------------
	.section	.text._Z9schedulerPiS_S_iS_S_S_iS_S_iiii,"ax",@progbits
	.align	128
        .global         _Z9schedulerPiS_S_iS_S_S_iS_S_iiii
        .type           _Z9schedulerPiS_S_iS_S_S_iS_S_iiii,@function
        .size           _Z9schedulerPiS_S_iS_S_S_iS_S_iiii,(.L_x_2 - _Z9schedulerPiS_S_iS_S_S_iS_S_iiii)
        .other          _Z9schedulerPiS_S_iS_S_S_iS_S_iiii,@"STO_CUDA_ENTRY STV_DEFAULT"
_Z9schedulerPiS_S_iS_S_S_iS_S_iiii:
.text._Z9schedulerPiS_S_iS_S_S_iS_S_iiii:
[----:B------:R-:W-:Y:S01]  /*0000*/  LDC R1, c[0x0][0x37c] ;  /* 0x0000df00ff017b82 */ /* 0x000fe20000000800 */
[----:B------:R-:W0:Y:S07]  /*0010*/  S2R R5, SR_CTAID.X ;  /* 0x0000000000057919 */ /* 0x000e2e0000002500 */
[----:B------:R-:W0:Y:S01]  /*0020*/  LDC.64 R2, c[0x0][0x3c8] ;  /* 0x0000f200ff027b82 */ /* 0x000e220000000a00 */
[----:B------:R-:W1:Y:S01]  /*0030*/  LDCU.64 UR4, c[0x0][0x358] ;  /* 0x00006b00ff0477ac */ /* 0x000e620008000a00 */
[----:B0-----:R-:W-:-:S06]  /*0040*/  IMAD.WIDE.U32 R2, R5, 0x4, R2 ;  /* 0x0000000405027825 */ /* 0x001fcc00078e0002 */
[----:B-1----:R-:W2:Y:S02]  /*0050*/  LDG.E R2, desc[UR4][R2.64] ;  /* 0x0000000402027981 */ /* 0x002ea4000c1e1900 */
[----:B--2---:R-:W-:-:S13]  /*0060*/  ISETP.NE.AND P0, PT, R2, RZ, PT ;  /* 0x000000ff0200720c */ /* 0x004fda0003f05270 */
[----:B------:R-:W-:Y:S05]  /*0070*/  @P0 BRA `(.L_x_0) ;  /* 0x0000000000500947 */ /* 0x000fea0003800000 */
[----:B------:R-:W0:Y:S01]  /*0080*/  LDC.64 R2, c[0x0][0x3c0] ;  /* 0x0000f000ff027b82 */ /* 0x000e220000000a00 */
[----:B------:R-:W1:Y:S01]  /*0090*/  S2R R9, SR_TID.X ;  /* 0x0000000000097919 */ /* 0x000e620000002100 */
[----:B------:R-:W1:Y:S01]  /*00a0*/  LDCU UR6, c[0x0][0x3d4] ;  /* 0x00007a80ff0677ac */ /* 0x000e620008000800 */
[----:B------:R-:W2:Y:S01]  /*00b0*/  LDCU UR7, c[0x0][0x398] ;  /* 0x00007300ff0777ac */ /* 0x000ea20008000800 */
[----:B0-----:R-:W-:-:S06]  /*00c0*/  IMAD.WIDE.U32 R2, R5, 0x4, R2 ;  /* 0x0000000405027825 */ /* 0x001fcc00078e0002 */
[----:B------:R-:W1:Y:S02]  /*00d0*/  LDG.E R2, desc[UR4][R2.64] ;  /* 0x0000000402027981 */ /* 0x000e64000c1e1900 */
[----:B-1----:R-:W-:-:S05]  /*00e0*/  IMAD R9, R2, UR6, R9 ;  /* 0x0000000602097c24 */ /* 0x002fca000f8e0209 */
[----:B--2---:R-:W-:-:S13]  /*00f0*/  ISETP.GE.AND P0, PT, R9, UR7, PT ;  /* 0x0000000709007c0c */ /* 0x004fda000bf06270 */
[----:B------:R-:W-:Y:S05]  /*0100*/  @P0 EXIT ;  /* 0x000000000000094d */ /* 0x000fea0003800000 */
[----:B------:R-:W0:Y:S08]  /*0110*/  LDC.64 R2, c[0x0][0x380] ;  /* 0x0000e000ff027b82 */ /* 0x000e300000000a00 */
[----:B------:R-:W1:Y:S08]  /*0120*/  LDC.64 R4, c[0x0][0x388] ;  /* 0x0000e200ff047b82 */ /* 0x000e700000000a00 */
[----:B------:R-:W2:Y:S01]  /*0130*/  LDC.64 R6, c[0x0][0x390] ;  /* 0x0000e400ff067b82 */ /* 0x000ea20000000a00 */
[----:B0-----:R-:W-:-:S06]  /*0140*/  IMAD.WIDE R2, R9, 0x4, R2 ;  /* 0x0000000409027825 */ /* 0x001fcc00078e0202 */
[----:B------:R-:W3:Y:S01]  /*0150*/  LDG.E R2, desc[UR4][R2.64] ;  /* 0x0000000402027981 */ /* 0x000ee2000c1e1900 */
[----:B-1----:R-:W-:-:S06]  /*0160*/  IMAD.WIDE R4, R9, 0x4, R4 ;  /* 0x0000000409047825 */ /* 0x002fcc00078e0204 */
[----:B------:R-:W3:Y:S01]  /*0170*/  LDG.E R5, desc[UR4][R4.64] ;  /* 0x0000000404057981 */ /* 0x000ee2000c1e1900 */
[----:B--2---:R-:W-:Y:S01]  /*0180*/  IMAD.WIDE R6, R9, 0x4, R6 ;  /* 0x0000000409067825 */ /* 0x004fe200078e0206 */
[----:B---3--:R-:W-:-:S05]  /*0190*/  IADD3 R9, PT, PT, R2, R5, RZ ;  /* 0x0000000502097210 */ /* 0x008fca0007ffe0ff */
[----:B------:R-:W-:Y:S01]  /*01a0*/  STG.E desc[UR4][R6.64], R9 ;  /* 0x0000000906007986 */ /* 0x000fe2000c101904 */
[----:B------:R-:W-:Y:S05]  /*01b0*/  EXIT ;  /* 0x000000000000794d */ /* 0x000fea0003800000 */
.L_x_0:
        /* <DEDUP_REMOVED lines=20> */
.L_x_1:
[----:B------:R-:W-:-:S00]  /*0300*/  BRA `(.L_x_1) ;  /* 0xfffffffc00fc7947 */ /* 0x000fc0000383ffff */
[----:B------:R-:W-:-:S00]  /*0310*/  NOP ;  /* 0x0000000000007918 */ /* 0x000fc00000000000 */
        /* <DEDUP_REMOVED lines=14> */
.L_x_2:


//--------------------- .nv.shared.reserved.0     --------------------------
	.section	.nv.shared.reserved.0,"aw",@nobits
	.weak		__nv_reservedSMEM_offset_0_alias
	.size		__nv_reservedSMEM_offset_0_alias, 0, 64
	.other		__nv_reservedSMEM_offset_0_alias,@"STO_CUDA_RESERVED_SHARED STV_DEFAULT"
__nv_reservedSMEM_offset_0_alias:
	.zero		0
	.zero		64


//--------------------- .nv.constant0._Z9schedulerPiS_S_iS_S_S_iS_S_iiii --------------------------
	.section	.nv.constant0._Z9schedulerPiS_S_iS_S_S_iS_S_iiii,"a",@progbits
	.sectionflags	@""
	.align	4
.nv.constant0._Z9schedulerPiS_S_iS_S_S_iS_S_iiii:
	.zero		992


//--------------------- SYMBOLS --------------------------

	.type		.nv.reservedSmem.offset0,@object
	.size		.nv.reservedSmem.offset0,0x4
